//
// Generated by NVIDIA NVVM Compiler
//
// Compiler Build ID: CL-36424714
// Cuda compilation tools, release 13.0, V13.0.88
// Based on NVVM 20.0.0
//

.version 9.0
.target sm_100
.address_size 64

	// .globl	_Z4ScanPiS_
.extern .shared .align 16 .b8 shared_data[];

.visible .entry _Z4ScanPiS_(
	.param .u64 .ptr .align 1 _Z4ScanPiS__param_0,
	.param .u64 .ptr .align 1 _Z4ScanPiS__param_1
)
{
	.reg .pred 	%p<8>;
	.reg .b32 	%r<62>;
	.reg .b64 	%rd<9>;

	ld.param.u64 	%rd2, [_Z4ScanPiS__param_0];
	ld.param.u64 	%rd1, [_Z4ScanPiS__param_1];
	cvta.to.global.u64 	%rd3, %rd2;
	mov.u32 	%r1, %tid.x;
	mov.u32 	%r16, %ctaid.x;
	mov.u32 	%r2, %ntid.x;
	mad.lo.s32 	%r3, %r16, %r2, %r1;
	mul.wide.u32 	%rd4, %r3, 4;
	add.s64 	%rd5, %rd3, %rd4;
	ld.global.u32 	%r17, [%rd5];
	shr.u32 	%r18, %r1, 5;
	add.s32 	%r19, %r18, %r1;
	shl.b32 	%r20, %r19, 2;
	mov.u32 	%r21, shared_data;
	add.s32 	%r4, %r21, %r20;
	st.shared.u32 	[%r4], %r17;
	bar.sync 	0;
	setp.lt.u32 	%p1, %r2, 2;
	@%p1 bra 	$L__BB0_5;
	shl.b32 	%r23, %r1, 1;
	or.b32  	%r5, %r23, 1;
	mov.b32 	%r60, 1;
$L__BB0_2:
	mul.lo.s32 	%r7, %r60, %r5;
	add.s32 	%r8, %r7, %r60;
	add.s32 	%r9, %r8, -1;
	setp.ge.u32 	%p2, %r9, %r2;
	@%p2 bra 	$L__BB0_4;
	add.s32 	%r24, %r7, -1;
	shr.s32 	%r25, %r24, 5;
	add.s32 	%r26, %r25, %r7;
	shl.b32 	%r27, %r26, 2;
	add.s32 	%r29, %r21, %r27;
	ld.shared.u32 	%r30, [%r29+-4];
	shr.u32 	%r31, %r9, 5;
	add.s32 	%r32, %r31, %r8;
	shl.b32 	%r33, %r32, 2;
	add.s32 	%r34, %r21, %r33;
	ld.shared.u32 	%r35, [%r34+-4];
	add.s32 	%r36, %r35, %r30;
	st.shared.u32 	[%r34+-4], %r36;
$L__BB0_4:
	bar.sync 	0;
	shl.b32 	%r60, %r60, 1;
	setp.lt.u32 	%p3, %r60, %r2;
	@%p3 bra 	$L__BB0_2;
$L__BB0_5:
	setp.ne.s32 	%p4, %r1, 0;
	@%p4 bra 	$L__BB0_7;
	add.s32 	%r37, %r2, -1;
	shr.u32 	%r38, %r37, 5;
	add.s32 	%r39, %r38, %r2;
	shl.b32 	%r40, %r39, 2;
	add.s32 	%r42, %r21, %r40;
	mov.b32 	%r43, 0;
	st.shared.u32 	[%r42+-4], %r43;
$L__BB0_7:
	bar.sync 	0;
	setp.lt.u32 	%p5, %r2, 2;
	@%p5 bra 	$L__BB0_12;
	shl.b32 	%r44, %r1, 1;
	add.s32 	%r11, %r44, 2;
	mov.u32 	%r61, %r2;
$L__BB0_9:
	shr.u32 	%r13, %r61, 1;
	mul.lo.s32 	%r14, %r13, %r11;
	add.s32 	%r15, %r14, -1;
	setp.ge.u32 	%p6, %r15, %r2;
	@%p6 bra 	$L__BB0_11;
	sub.s32 	%r45, %r14, %r13;
	add.s32 	%r46, %r45, -1;
	shr.s32 	%r47, %r46, 5;
	add.s32 	%r48, %r47, %r45;
	shl.b32 	%r49, %r48, 2;
	add.s32 	%r51, %r21, %r49;
	ld.shared.u32 	%r52, [%r51+-4];
	shr.s32 	%r53, %r15, 5;
	add.s32 	%r54, %r53, %r14;
	shl.b32 	%r55, %r54, 2;
	add.s32 	%r56, %r21, %r55;
	ld.shared.u32 	%r57, [%r56+-4];
	st.shared.u32 	[%r51+-4], %r57;
	add.s32 	%r58, %r57, %r52;
	st.shared.u32 	[%r56+-4], %r58;
$L__BB0_11:
	bar.sync 	0;
	setp.gt.u32 	%p7, %r61, 3;
	mov.u32 	%r61, %r13;
	@%p7 bra 	$L__BB0_9;
$L__BB0_12:
	cvta.to.global.u64 	%rd6, %rd1;
	ld.shared.u32 	%r59, [%r4];
	add.s64 	%rd8, %rd6, %rd4;
	st.global.u32 	[%rd8], %r59;
	bar.sync 	0;
	ret;

}
	// .globl	_Z10FindBlocksPiS_S_
.visible .entry _Z10FindBlocksPiS_S_(
	.param .u64 .ptr .align 1 _Z10FindBlocksPiS_S__param_0,
	.param .u64 .ptr .align 1 _Z10FindBlocksPiS_S__param_1,
	.param .u64 .ptr .align 1 _Z10FindBlocksPiS_S__param_2
)
{
	.reg .b32 	%r<9>;
	.reg .b64 	%rd<12>;

	ld.param.u64 	%rd1, [_Z10FindBlocksPiS_S__param_0];
	ld.param.u64 	%rd2, [_Z10FindBlocksPiS_S__param_1];
	ld.param.u64 	%rd3, [_Z10FindBlocksPiS_S__param_2];
	cvta.to.global.u64 	%rd4, %rd3;
	cvta.to.global.u64 	%rd5, %rd2;
	cvta.to.global.u64 	%rd6, %rd1;
	mov.u32 	%r1, %tid.x;
	mov.u32 	%r2, %ctaid.x;
	mov.u32 	%r3, %ntid.x;
	mad.lo.s32 	%r4, %r2, %r3, %r1;
	shl.b32 	%r5, %r4, 8;
	mul.wide.s32 	%rd7, %r5, 4;
	add.s64 	%rd8, %rd6, %rd7;
	ld.global.u32 	%r6, [%rd8+1020];
	add.s64 	%rd9, %rd5, %rd7;
	ld.global.u32 	%r7, [%rd9+1020];
	add.s32 	%r8, %r7, %r6;
	mul.wide.s32 	%rd10, %r4, 4;
	add.s64 	%rd11, %rd4, %rd10;
	st.global.u32 	[%rd11], %r8;
	bar.sync 	0;
	ret;

}
	// .globl	_Z9FillMasksPiiiS_S_
.visible .entry _Z9FillMasksPiiiS_S_(
	.param .u64 .ptr .align 1 _Z9FillMasksPiiiS_S__param_0,
	.param .u32 _Z9FillMasksPiiiS_S__param_1,
	.param .u32 _Z9FillMasksPiiiS_S__param_2,
	.param .u64 .ptr .align 1 _Z9FillMasksPiiiS_S__param_3,
	.param .u64 .ptr .align 1 _Z9FillMasksPiiiS_S__param_4
)
{
	.reg .pred 	%p<3>;
	.reg .b32 	%r<12>;
	.reg .b64 	%rd<15>;

	ld.param.u64 	%rd3, [_Z9FillMasksPiiiS_S__param_0];
	ld.param.u32 	%r3, [_Z9FillMasksPiiiS_S__param_1];
	ld.param.u32 	%r2, [_Z9FillMasksPiiiS_S__param_2];
	ld.param.u64 	%rd4, [_Z9FillMasksPiiiS_S__param_3];
	ld.param.u64 	%rd5, [_Z9FillMasksPiiiS_S__param_4];
	cvta.to.global.u64 	%rd1, %rd5;
	cvta.to.global.u64 	%rd2, %rd4;
	mov.u32 	%r4, %tid.x;
	mov.u32 	%r5, %ctaid.x;
	mov.u32 	%r6, %ntid.x;
	mad.lo.s32 	%r1, %r5, %r6, %r4;
	setp.ge.s32 	%p1, %r1, %r3;
	@%p1 bra 	$L__BB2_4;
	cvta.to.global.u64 	%rd6, %rd3;
	mul.wide.s32 	%rd7, %r1, 4;
	add.s64 	%rd8, %rd6, %rd7;
	ld.global.u32 	%r7, [%rd8];
	setp.le.s32 	%p2, %r7, %r2;
	@%p2 bra 	$L__BB2_3;
	add.s64 	%rd13, %rd2, %rd7;
	mov.b32 	%r10, 1;
	st.global.u32 	[%rd13], %r10;
	add.s64 	%rd14, %rd1, %rd7;
	mov.b32 	%r11, 0;
	st.global.u32 	[%rd14], %r11;
	bra.uni 	$L__BB2_4;
$L__BB2_3:
	add.s64 	%rd10, %rd2, %rd7;
	mov.b32 	%r8, 0;
	st.global.u32 	[%rd10], %r8;
	add.s64 	%rd11, %rd1, %rd7;
	mov.b32 	%r9, 1;
	st.global.u32 	[%rd11], %r9;
$L__BB2_4:
	bar.sync 	0;
	ret;

}
	// .globl	_Z18AddBlocksPrefixSumPiS_
.visible .entry _Z18AddBlocksPrefixSumPiS_(
	.param .u64 .ptr .align 1 _Z18AddBlocksPrefixSumPiS__param_0,
	.param .u64 .ptr .align 1 _Z18AddBlocksPrefixSumPiS__param_1
)
{
	.reg .b32 	%r<8>;
	.reg .b64 	%rd<9>;

	ld.param.u64 	%rd1, [_Z18AddBlocksPrefixSumPiS__param_0];
	ld.param.u64 	%rd2, [_Z18AddBlocksPrefixSumPiS__param_1];
	cvta.to.global.u64 	%rd3, %rd1;
	cvta.to.global.u64 	%rd4, %rd2;
	mov.u32 	%r1, %tid.x;
	mov.u32 	%r2, %ctaid.x;
	mov.u32 	%r3, %ntid.x;
	mad.lo.s32 	%r4, %r2, %r3, %r1;
	mul.wide.u32 	%rd5, %r2, 4;
	add.s64 	%rd6, %rd4, %rd5;
	ld.global.u32 	%r5, [%rd6];
	mul.wide.s32 	%rd7, %r4, 4;
	add.s64 	%rd8, %rd3, %rd7;
	ld.global.u32 	%r6, [%rd8];
	add.s32 	%r7, %r6, %r5;
	st.global.u32 	[%rd8], %r7;
	bar.sync 	0;
	ret;

}
	// .globl	_Z14ParallelDividePiS_S_S_S_S_S_i
.visible .entry _Z14ParallelDividePiS_S_S_S_S_S_i(
	.param .u64 .ptr .align 1 _Z14ParallelDividePiS_S_S_S_S_S_i_param_0,
	.param .u64 .ptr .align 1 _Z14ParallelDividePiS_S_S_S_S_S_i_param_1,
	.param .u64 .ptr .align 1 _Z14ParallelDividePiS_S_S_S_S_S_i_param_2,
	.param .u64 .ptr .align 1 _Z14ParallelDividePiS_S_S_S_S_S_i_param_3,
	.param .u64 .ptr .align 1 _Z14ParallelDividePiS_S_S_S_S_S_i_param_4,
	.param .u64 .ptr .align 1 _Z14ParallelDividePiS_S_S_S_S_S_i_param_5,
	.param .u64 .ptr .align 1 _Z14ParallelDividePiS_S_S_S_S_S_i_param_6,
	.param .u32 _Z14ParallelDividePiS_S_S_S_S_S_i_param_7
)
{
	.reg .pred 	%p<3>;
	.reg .b32 	%r<11>;
	.reg .b64 	%rd<25>;

	ld.param.u64 	%rd7, [_Z14ParallelDividePiS_S_S_S_S_S_i_param_0];
	ld.param.u64 	%rd2, [_Z14ParallelDividePiS_S_S_S_S_S_i_param_1];
	ld.param.u64 	%rd3, [_Z14ParallelDividePiS_S_S_S_S_S_i_param_2];
	ld.param.u64 	%rd4, [_Z14ParallelDividePiS_S_S_S_S_S_i_param_3];
	ld.param.u64 	%rd5, [_Z14ParallelDividePiS_S_S_S_S_S_i_param_5];
	ld.param.u64 	%rd6, [_Z14ParallelDividePiS_S_S_S_S_S_i_param_6];
	ld.param.u32 	%r2, [_Z14ParallelDividePiS_S_S_S_S_S_i_param_7];
	cvta.to.global.u64 	%rd1, %rd7;
	mov.u32 	%r3, %tid.x;
	mov.u32 	%r4, %ctaid.x;
	mov.u32 	%r5, %ntid.x;
	mad.lo.s32 	%r1, %r4, %r5, %r3;
	setp.ge.s32 	%p1, %r1, %r2;
	@%p1 bra 	$L__BB4_4;
	cvta.to.global.u64 	%rd8, %rd4;
	mul.wide.s32 	%rd9, %r1, 4;
	add.s64 	%rd10, %rd8, %rd9;
	ld.global.u32 	%r6, [%rd10];
	setp.eq.s32 	%p2, %r6, 0;
	@%p2 bra 	$L__BB4_3;
	add.s64 	%rd12, %rd1, %rd9;
	ld.global.u32 	%r7, [%rd12];
	cvta.to.global.u64 	%rd13, %rd2;
	add.s64 	%rd14, %rd13, %rd9;
	ld.global.u32 	%r8, [%rd14];
	cvta.to.global.u64 	%rd15, %rd5;
	mul.wide.s32 	%rd16, %r8, 4;
	add.s64 	%rd17, %rd15, %rd16;
	st.global.u32 	[%rd17], %r7;
	bra.uni 	$L__BB4_4;
$L__BB4_3:
	add.s64 	%rd19, %rd1, %rd9;
	ld.global.u32 	%r9, [%rd19];
	cvta.to.global.u64 	%rd20, %rd3;
	add.s64 	%rd21, %rd20, %rd9;
	ld.global.u32 	%r10, [%rd21];
	cvta.to.global.u64 	%rd22, %rd6;
	mul.wide.s32 	%rd23, %r10, 4;
	add.s64 	%rd24, %rd22, %rd23;
	st.global.u32 	[%rd24], %r9;
$L__BB4_4:
	bar.sync 	0;
	ret;

}
	// .globl	_Z12ParallelCopyPiS_i
.visible .entry _Z12ParallelCopyPiS_i(
	.param .u64 .ptr .align 1 _Z12ParallelCopyPiS_i_param_0,
	.param .u64 .ptr .align 1 _Z12ParallelCopyPiS_i_param_1,
	.param .u32 _Z12ParallelCopyPiS_i_param_2
)
{
	.reg .pred 	%p<2>;
	.reg .b32 	%r<7>;
	.reg .b64 	%rd<8>;

	ld.param.u64 	%rd1, [_Z12ParallelCopyPiS_i_param_0];
	ld.param.u64 	%rd2, [_Z12ParallelCopyPiS_i_param_1];
	ld.param.u32 	%r2, [_Z12ParallelCopyPiS_i_param_2];
	mov.u32 	%r3, %tid.x;
	mov.u32 	%r4, %ctaid.x;
	mov.u32 	%r5, %ntid.x;
	mad.lo.s32 	%r1, %r4, %r5, %r3;
	setp.ge.s32 	%p1, %r1, %r2;
	@%p1 bra 	$L__BB5_2;
	cvta.to.global.u64 	%rd3, %rd2;
	cvta.to.global.u64 	%rd4, %rd1;
	mul.wide.s32 	%rd5, %r1, 4;
	add.s64 	%rd6, %rd3, %rd5;
	ld.global.u32 	%r6, [%rd6];
	add.s64 	%rd7, %rd4, %rd5;
	st.global.u32 	[%rd7], %r6;
$L__BB5_2:
	bar.sync 	0;
	ret;

}


// ===== COMPILED SASS (sm_100) =====

	.target	sm_100

	.elftype	@"ET_EXEC"


//--------------------- .note.nv.tkinfo           --------------------------
	.section	.note.nv.tkinfo,"",@"SHT_NOTE"
	.sectionflags	@"SHF_NOTE_NV_TKINFO"
	.tkinfo
        /*0018*/ 	.word	0x00000002
        /*0030*/ 	.string	""
        /*0030*/ 	.string	"ptxas"
        /*0030*/ 	.string	"Cuda compilation tools, release 13.0, V13.0.88"
        /*0030*/ 	.string	"Build cuda_13.0.r13.0/compiler.36424714_0"
        /*0030*/ 	.string	"-arch sm_100 -m 64 "



//--------------------- .note.nv.cuinfo           --------------------------
	.section	.note.nv.cuinfo,"",@"SHT_NOTE"
	.sectionflags	@"SHF_NOTE_NV_CUINFO"
        /*0018*/ 	.short	0x0002
        /*001a*/ 	.short	0x0064
        /*001c*/ 	.short	0x0082
	.zero		2


//--------------------- .nv.info                  --------------------------
	.section	.nv.info,"",@"SHT_CUDA_INFO"
	.align	4


	//----- nvinfo : EIATTR_REGCOUNT
	.align		4
        /*0000*/ 	.byte	0x04, 0x2f
        /*0002*/ 	.short	(.L_1 - .L_0)
	.align		4
.L_0:
        /*0004*/ 	.word	index@(_Z4ScanPiS_)
        /*0008*/ 	.word	0x00000010


	//----- nvinfo : EIATTR_FRAME_SIZE
	.align		4
.L_1:
        /*000c*/ 	.byte	0x04, 0x11
        /*000e*/ 	.short	(.L_3 - .L_2)
	.align		4
.L_2:
        /*0010*/ 	.word	index@(_Z4ScanPiS_)
        /*0014*/ 	.word	0x00000000


	//----- nvinfo : EIATTR_REGCOUNT
	.align		4
.L_3:
        /*0018*/ 	.byte	0x04, 0x2f
        /*001a*/ 	.short	(.L_5 - .L_4)
	.align		4
.L_4:
        /*001c*/ 	.word	index@(_Z10FindBlocksPiS_S_)
        /*0020*/ 	.word	0x0000000c


	//----- nvinfo : EIATTR_FRAME_SIZE
	.align		4
.L_5:
        /*0024*/ 	.byte	0x04, 0x11
        /*0026*/ 	.short	(.L_7 - .L_6)
	.align		4
.L_6:
        /*0028*/ 	.word	index@(_Z10FindBlocksPiS_S_)
        /*002c*/ 	.word	0x00000000


	//----- nvinfo : EIATTR_REGCOUNT
	.align		4
.L_7:
        /*0030*/ 	.byte	0x04, 0x2f
        /*0032*/ 	.short	(.L_9 - .L_8)
	.align		4
.L_8:
        /*0034*/ 	.word	index@(_Z9FillMasksPiiiS_S_)
        /*0038*/ 	.word	0x0000000e


	//----- nvinfo : EIATTR_FRAME_SIZE
	.align		4
.L_9:
        /*003c*/ 	.byte	0x04, 0x11
        /*003e*/ 	.short	(.L_11 - .L_10)
	.align		4
.L_10:
        /*0040*/ 	.word	index@(_Z9FillMasksPiiiS_S_)
        /*0044*/ 	.word	0x00000000


	//----- nvinfo : EIATTR_REGCOUNT
	.align		4
.L_11:
        /*0048*/ 	.byte	0x04, 0x2f
        /*004a*/ 	.short	(.L_13 - .L_12)
	.align		4
.L_12:
        /*004c*/ 	.word	index@(_Z18AddBlocksPrefixSumPiS_)
        /*0050*/ 	.word	0x0000000a


	//----- nvinfo : EIATTR_FRAME_SIZE
	.align		4
.L_13:
        /*0054*/ 	.byte	0x04, 0x11
        /*0056*/ 	.short	(.L_15 - .L_14)
	.align		4
.L_14:
        /*0058*/ 	.word	index@(_Z18AddBlocksPrefixSumPiS_)
        /*005c*/ 	.word	0x00000000


	//----- nvinfo : EIATTR_REGCOUNT
	.align		4
.L_15:
        /*0060*/ 	.byte	0x04, 0x2f
        /*0062*/ 	.short	(.L_17 - .L_16)
	.align		4
.L_16:
        /*0064*/ 	.word	index@(_Z14ParallelDividePiS_S_S_S_S_S_i)
        /*0068*/ 	.word	0x00000014


	//----- nvinfo : EIATTR_FRAME_SIZE
	.align		4
.L_17:
        /*006c*/ 	.byte	0x04, 0x11
        /*006e*/ 	.short	(.L_19 - .L_18)
	.align		4
.L_18:
        /*0070*/ 	.word	index@(_Z14ParallelDividePiS_S_S_S_S_S_i)
        /*0074*/ 	.word	0x00000000


	//----- nvinfo : EIATTR_REGCOUNT
	.align		4
.L_19:
        /*0078*/ 	.byte	0x04, 0x2f
        /*007a*/ 	.short	(.L_21 - .L_20)
	.align		4
.L_20:
        /*007c*/ 	.word	index@(_Z12ParallelCopyPiS_i)
        /*0080*/ 	.word	0x0000000a


	//----- nvinfo : EIATTR_FRAME_SIZE
	.align		4
.L_21:
        /*0084*/ 	.byte	0x04, 0x11
        /*0086*/ 	.short	(.L_23 - .L_22)
	.align		4
.L_22:
        /*0088*/ 	.word	index@(_Z12ParallelCopyPiS_i)
        /*008c*/ 	.word	0x00000000


	//----- nvinfo : EIATTR_MIN_STACK_SIZE
	.align		4
.L_23:
        /*0090*/ 	.byte	0x04, 0x12
        /*0092*/ 	.short	(.L_25 - .L_24)
	.align		4
.L_24:
        /*0094*/ 	.word	index@(_Z12ParallelCopyPiS_i)
        /*0098*/ 	.word	0x00000000


	//----- nvinfo : EIATTR_MIN_STACK_SIZE
	.align		4
.L_25:
        /*009c*/ 	.byte	0x04, 0x12
        /*009e*/ 	.short	(.L_27 - .L_26)
	.align		4
.L_26:
        /*00a0*/ 	.word	index@(_Z14ParallelDividePiS_S_S_S_S_S_i)
        /*00a4*/ 	.word	0x00000000


	//----- nvinfo : EIATTR_MIN_STACK_SIZE
	.align		4
.L_27:
        /*00a8*/ 	.byte	0x04, 0x12
        /*00aa*/ 	.short	(.L_29 - .L_28)
	.align		4
.L_28:
        /*00ac*/ 	.word	index@(_Z18AddBlocksPrefixSumPiS_)
        /*00b0*/ 	.word	0x00000000


	//----- nvinfo : EIATTR_MIN_STACK_SIZE
	.align		4
.L_29:
        /*00b4*/ 	.byte	0x04, 0x12
        /*00b6*/ 	.short	(.L_31 - .L_30)
	.align		4
.L_30:
        /*00b8*/ 	.word	index@(_Z9FillMasksPiiiS_S_)
        /*00bc*/ 	.word	0x00000000


	//----- nvinfo : EIATTR_MIN_STACK_SIZE
	.align		4
.L_31:
        /*00c0*/ 	.byte	0x04, 0x12
        /*00c2*/ 	.short	(.L_33 - .L_32)
	.align		4
.L_32:
        /*00c4*/ 	.word	index@(_Z10FindBlocksPiS_S_)
        /*00c8*/ 	.word	0x00000000


	//----- nvinfo : EIATTR_MIN_STACK_SIZE
	.align		4
.L_33:
        /*00cc*/ 	.byte	0x04, 0x12
        /*00ce*/ 	.short	(.L_35 - .L_34)
	.align		4
.L_34:
        /*00d0*/ 	.word	index@(_Z4ScanPiS_)
        /*00d4*/ 	.word	0x00000000
.L_35:


//--------------------- .nv.compat                --------------------------
	.section	.nv.compat,"",@"SHT_CUDA_COMPAT_INFO"
	.align	4
        /*0000*/ 	.byte	0x02, 0x09, 0x00, 0x00, 0x02, 0x02, 0x01, 0x00, 0x02, 0x05, 0x05, 0x00, 0x03, 0x07, 0x01, 0x01
        /*0010*/ 	.byte	0x02, 0x03, 0x00, 0x00, 0x02, 0x06, 0x01, 0x00, 0x04, 0x0b, 0x08, 0x00, 0x09, 0x00, 0x00, 0x00
        /*0020*/ 	.byte	0x00, 0x00, 0x00, 0x00


//--------------------- .nv.info._Z12ParallelCopyPiS_i --------------------------
	.section	.nv.info._Z12ParallelCopyPiS_i,"",@"SHT_CUDA_INFO"
	.sectionflags	@""
	.align	4


	//----- nvinfo : EIATTR_CUDA_API_VERSION
	.align		4
        /*0000*/ 	.byte	0x04, 0x37
        /*0002*/ 	.short	(.L_37 - .L_36)
.L_36:
        /*0004*/ 	.word	0x00000082


	//----- nvinfo : EIATTR_KPARAM_INFO
	.align		4
.L_37:
        /*0008*/ 	.byte	0x04, 0x17
        /*000a*/ 	.short	(.L_39 - .L_38)
.L_38:
        /*000c*/ 	.word	0x00000000
        /*0010*/ 	.short	0x0002
        /*0012*/ 	.short	0x0010
        /*0014*/ 	.byte	0x00, 0xf0, 0x11, 0x00


	//----- nvinfo : EIATTR_KPARAM_INFO
	.align		4
.L_39:
        /*0018*/ 	.byte	0x04, 0x17
        /*001a*/ 	.short	(.L_41 - .L_40)
.L_40:
        /*001c*/ 	.word	0x00000000
        /*0020*/ 	.short	0x0001
        /*0022*/ 	.short	0x0008
        /*0024*/ 	.byte	0x00, 0xf5, 0x21, 0x00


	//----- nvinfo : EIATTR_KPARAM_INFO
	.align		4
.L_41:
        /*0028*/ 	.byte	0x04, 0x17
        /*002a*/ 	.short	(.L_43 - .L_42)
.L_42:
        /*002c*/ 	.word	0x00000000
        /*0030*/ 	.short	0x0000
        /*0032*/ 	.short	0x0000
        /*0034*/ 	.byte	0x00, 0xf5, 0x21, 0x00


	//----- nvinfo : EIATTR_SPARSE_MMA_MASK
	.align		4
.L_43:
        /*0038*/ 	.byte	0x03, 0x50
        /*003a*/ 	.short	0x0000


	//----- nvinfo : EIATTR_MAXREG_COUNT
	.align		4
        /*003c*/ 	.byte	0x03, 0x1b
        /*003e*/ 	.short	0x00ff


	//----- nvinfo : EIATTR_NUM_BARRIERS
	.align		4
        /*0040*/ 	.byte	0x02, 0x4c
        /*0042*/ 	.byte	0x01
	.zero		1


	//----- nvinfo : EIATTR_MERCURY_ISA_VERSION
	.align		4
        /*0044*/ 	.byte	0x03, 0x5f
        /*0046*/ 	.short	0x0101


	//----- nvinfo : EIATTR_VRC_CTA_INIT_COUNT
	.align		4
        /*0048*/ 	.byte	0x02, 0x4a
	.zero		1
	.zero		1


	//----- nvinfo : EIATTR_EXIT_INSTR_OFFSETS
	.align		4
        /*004c*/ 	.byte	0x04, 0x1c
        /*004e*/ 	.short	(.L_45 - .L_44)


	//   ....[0]....
.L_44:
        /*0050*/ 	.word	0x00000120


	//----- nvinfo : EIATTR_CRS_STACK_SIZE
	.align		4
.L_45:
        /*0054*/ 	.byte	0x04, 0x1e
        /*0056*/ 	.short	(.L_47 - .L_46)
.L_46:
        /*0058*/ 	.word	0x00000000


	//----- nvinfo : EIATTR_CBANK_PARAM_SIZE
	.align		4
.L_47:
        /*005c*/ 	.byte	0x03, 0x19
        /*005e*/ 	.short	0x0014


	//----- nvinfo : EIATTR_PARAM_CBANK
	.align		4
        /*0060*/ 	.byte	0x04, 0x0a
        /*0062*/ 	.short	(.L_49 - .L_48)
	.align		4
.L_48:
        /*0064*/ 	.word	index@(.nv.constant0._Z12ParallelCopyPiS_i)
        /*0068*/ 	.short	0x0380
        /*006a*/ 	.short	0x0014


	//----- nvinfo : EIATTR_SW_WAR
	.align		4
.L_49:
        /*006c*/ 	.byte	0x04, 0x36
        /*006e*/ 	.short	(.L_51 - .L_50)
.L_50:
        /*0070*/ 	.word	0x00000008
.L_51:


//--------------------- .nv.info._Z14ParallelDividePiS_S_S_S_S_S_i --------------------------
	.section	.nv.info._Z14ParallelDividePiS_S_S_S_S_S_i,"",@"SHT_CUDA_INFO"
	.sectionflags	@""
	.align	4


	//----- nvinfo : EIATTR_CUDA_API_VERSION
	.align		4
        /*0000*/ 	.byte	0x04, 0x37
        /*0002*/ 	.short	(.L_53 - .L_52)
.L_52:
        /*0004*/ 	.word	0x00000082


	//----- nvinfo : EIATTR_KPARAM_INFO
	.align		4
.L_53:
        /*0008*/ 	.byte	0x04, 0x17
        /*000a*/ 	.short	(.L_55 - .L_54)
.L_54:
        /*000c*/ 	.word	0x00000000
        /*0010*/ 	.short	0x0007
        /*0012*/ 	.short	0x0038
        /*0014*/ 	.byte	0x00, 0xf0, 0x11, 0x00


	//----- nvinfo : EIATTR_KPARAM_INFO
	.align		4
.L_55:
        /*0018*/ 	.byte	0x04, 0x17
        /*001a*/ 	.short	(.L_57 - .L_56)
.L_56:
        /*001c*/ 	.word	0x00000000
        /*0020*/ 	.short	0x0006
        /*0022*/ 	.short	0x0030
        /*0024*/ 	.byte	0x00, 0xf5, 0x21, 0x00


	//----- nvinfo : EIATTR_KPARAM_INFO
	.align		4
.L_57:
        /*0028*/ 	.byte	0x04, 0x17
        /*002a*/ 	.short	(.L_59 - .L_58)
.L_58:
        /*002c*/ 	.word	0x00000000
        /*0030*/ 	.short	0x0005
        /*0032*/ 	.short	0x0028
        /*0034*/ 	.byte	0x00, 0xf5, 0x21, 0x00


	//----- nvinfo : EIATTR_KPARAM_INFO
	.align		4
.L_59:
        /*0038*/ 	.byte	0x04, 0x17
        /*003a*/ 	.short	(.L_61 - .L_60)
.L_60:
        /*003c*/ 	.word	0x00000000
        /*0040*/ 	.short	0x0004
        /*0042*/ 	.short	0x0020
        /*0044*/ 	.byte	0x00, 0xf5, 0x21, 0x00


	//----- nvinfo : EIATTR_KPARAM_INFO
	.align		4
.L_61:
        /*0048*/ 	.byte	0x04, 0x17
        /*004a*/ 	.short	(.L_63 - .L_62)
.L_62:
        /*004c*/ 	.word	0x00000000
        /*0050*/ 	.short	0x0003
        /*0052*/ 	.short	0x0018
        /*0054*/ 	.byte	0x00, 0xf5, 0x21, 0x00


	//----- nvinfo : EIATTR_KPARAM_INFO
	.align		4
.L_63:
        /*0058*/ 	.byte	0x04, 0x17
        /*005a*/ 	.short	(.L_65 - .L_64)
.L_64:
        /*005c*/ 	.word	0x00000000
        /*0060*/ 	.short	0x0002
        /*0062*/ 	.short	0x0010
        /*0064*/ 	.byte	0x00, 0xf5, 0x21, 0x00


	//----- nvinfo : EIATTR_KPARAM_INFO
	.align		4
.L_65:
        /*0068*/ 	.byte	0x04, 0x17
        /*006a*/ 	.short	(.L_67 - .L_66)
.L_66:
        /*006c*/ 	.word	0x00000000
        /*0070*/ 	.short	0x0001
        /*0072*/ 	.short	0x0008
        /*0074*/ 	.byte	0x00, 0xf5, 0x21, 0x00


	//----- nvinfo : EIATTR_KPARAM_INFO
	.align		4
.L_67:
        /*0078*/ 	.byte	0x04, 0x17
        /*007a*/ 	.short	(.L_69 - .L_68)
.L_68:
        /*007c*/ 	.word	0x00000000
        /*0080*/ 	.short	0x0000
        /*0082*/ 	.short	0x0000
        /*0084*/ 	.byte	0x00, 0xf5, 0x21, 0x00


	//----- nvinfo : EIATTR_SPARSE_MMA_MASK
	.align		4
.L_69:
        /*0088*/ 	.byte	0x03, 0x50
        /*008a*/ 	.short	0x0000


	//----- nvinfo : EIATTR_MAXREG_COUNT
	.align		4
        /*008c*/ 	.byte	0x03, 0x1b
        /*008e*/ 	.short	0x00ff


	//----- nvinfo : EIATTR_NUM_BARRIERS
	.align		4
        /*0090*/ 	.byte	0x02, 0x4c
        /*0092*/ 	.byte	0x01
	.zero		1


	//----- nvinfo : EIATTR_MERCURY_ISA_VERSION
	.align		4
        /*0094*/ 	.byte	0x03, 0x5f
        /*0096*/ 	.short	0x0101


	//----- nvinfo : EIATTR_VRC_CTA_INIT_COUNT
	.align		4
        /*0098*/ 	.byte	0x02, 0x4a
	.zero		1
	.zero		1


	//----- nvinfo : EIATTR_EXIT_INSTR_OFFSETS
	.align		4
        /*009c*/ 	.byte	0x04, 0x1c
        /*009e*/ 	.short	(.L_71 - .L_70)


	//   ....[0]....
.L_70:
        /*00a0*/ 	.word	0x00000220


	//----- nvinfo : EIATTR_CRS_STACK_SIZE
	.align		4
.L_71:
        /*00a4*/ 	.byte	0x04, 0x1e
        /*00a6*/ 	.short	(.L_73 - .L_72)
.L_72:
        /*00a8*/ 	.word	0x00000000


	//----- nvinfo : EIATTR_CBANK_PARAM_SIZE
	.align		4
.L_73:
        /*00ac*/ 	.byte	0x03, 0x19
        /*00ae*/ 	.short	0x003c


	//----- nvinfo : EIATTR_PARAM_CBANK
	.align		4
        /*00b0*/ 	.byte	0x04, 0x0a
        /*00b2*/ 	.short	(.L_75 - .L_74)
	.align		4
.L_74:
        /*00b4*/ 	.word	index@(.nv.constant0._Z14ParallelDividePiS_S_S_S_S_S_i)
        /*00b8*/ 	.short	0x0380
        /*00ba*/ 	.short	0x003c


	//----- nvinfo : EIATTR_SW_WAR
	.align		4
.L_75:
        /*00bc*/ 	.byte	0x04, 0x36
        /*00be*/ 	.short	(.L_77 - .L_76)
.L_76:
        /*00c0*/ 	.word	0x00000008
.L_77:


//--------------------- .nv.info._Z18AddBlocksPrefixSumPiS_ --------------------------
	.section	.nv.info._Z18AddBlocksPrefixSumPiS_,"",@"SHT_CUDA_INFO"
	.sectionflags	@""
	.align	4


	//----- nvinfo : EIATTR_CUDA_API_VERSION
	.align		4
        /*0000*/ 	.byte	0x04, 0x37
        /*0002*/ 	.short	(.L_79 - .L_78)
.L_78:
        /*0004*/ 	.word	0x00000082


	//----- nvinfo : EIATTR_KPARAM_INFO
	.align		4
.L_79:
        /*0008*/ 	.byte	0x04, 0x17
        /*000a*/ 	.short	(.L_81 - .L_80)
.L_80:
        /*000c*/ 	.word	0x00000000
        /*0010*/ 	.short	0x0001
        /*0012*/ 	.short	0x0008
        /*0014*/ 	.byte	0x00, 0xf5, 0x21, 0x00


	//----- nvinfo : EIATTR_KPARAM_INFO
	.align		4
.L_81:
        /*0018*/ 	.byte	0x04, 0x17
        /*001a*/ 	.short	(.L_83 - .L_82)
.L_82:
        /*001c*/ 	.word	0x00000000
        /*0020*/ 	.short	0x0000
        /*0022*/ 	.short	0x0000
        /*0024*/ 	.byte	0x00, 0xf5, 0x21, 0x00


	//----- nvinfo : EIATTR_SPARSE_MMA_MASK
	.align		4
.L_83:
        /*0028*/ 	.byte	0x03, 0x50
        /*002a*/ 	.short	0x0000


	//----- nvinfo : EIATTR_MAXREG_COUNT
	.align		4
        /*002c*/ 	.byte	0x03, 0x1b
        /*002e*/ 	.short	0x00ff


	//----- nvinfo : EIATTR_NUM_BARRIERS
	.align		4
        /*0030*/ 	.byte	0x02, 0x4c
        /*0032*/ 	.byte	0x01
	.zero		1


	//----- nvinfo : EIATTR_MERCURY_ISA_VERSION
	.align		4
        /*0034*/ 	.byte	0x03, 0x5f
        /*0036*/ 	.short	0x0101


	//----- nvinfo : EIATTR_VRC_CTA_INIT_COUNT
	.align		4
        /*0038*/ 	.byte	0x02, 0x4a
	.zero		1
	.zero		1


	//----- nvinfo : EIATTR_EXIT_INSTR_OFFSETS
	.align		4
        /*003c*/ 	.byte	0x04, 0x1c
        /*003e*/ 	.short	(.L_85 - .L_84)


	//   ....[0]....
.L_84:
        /*0040*/ 	.word	0x000000f0


	//----- nvinfo : EIATTR_CBANK_PARAM_SIZE
	.align		4
.L_85:
        /*0044*/ 	.byte	0x03, 0x19
        /*0046*/ 	.short	0x0010


	//----- nvinfo : EIATTR_PARAM_CBANK
	.align		4
        /*0048*/ 	.byte	0x04, 0x0a
        /*004a*/ 	.short	(.L_87 - .L_86)
	.align		4
.L_86:
        /*004c*/ 	.word	index@(.nv.constant0._Z18AddBlocksPrefixSumPiS_)
        /*0050*/ 	.short	0x0380
        /*0052*/ 	.short	0x0010


	//----- nvinfo : EIATTR_SW_WAR
	.align		4
.L_87:
        /*0054*/ 	.byte	0x04, 0x36
        /*0056*/ 	.short	(.L_89 - .L_88)
.L_88:
        /*0058*/ 	.word	0x00000008
.L_89:


//--------------------- .nv.info._Z9FillMasksPiiiS_S_ --------------------------
	.section	.nv.info._Z9FillMasksPiiiS_S_,"",@"SHT_CUDA_INFO"
	.sectionflags	@""
	.align	4


	//----- nvinfo : EIATTR_CUDA_API_VERSION
	.align		4
        /*0000*/ 	.byte	0x04, 0x37
        /*0002*/ 	.short	(.L_91 - .L_90)
.L_90:
        /*0004*/ 	.word	0x00000082


	//----- nvinfo : EIATTR_KPARAM_INFO
	.align		4
.L_91:
        /*0008*/ 	.byte	0x04, 0x17
        /*000a*/ 	.short	(.L_93 - .L_92)
.L_92:
        /*000c*/ 	.word	0x00000000
        /*0010*/ 	.short	0x0004
        /*0012*/ 	.short	0x0018
        /*0014*/ 	.byte	0x00, 0xf5, 0x21, 0x00


	//----- nvinfo : EIATTR_KPARAM_INFO
	.align		4
.L_93:
        /*0018*/ 	.byte	0x04, 0x17
        /*001a*/ 	.short	(.L_95 - .L_94)
.L_94:
        /*001c*/ 	.word	0x00000000
        /*0020*/ 	.short	0x0003
        /*0022*/ 	.short	0x0010
        /*0024*/ 	.byte	0x00, 0xf5, 0x21, 0x00


	//----- nvinfo : EIATTR_KPARAM_INFO
	.align		4
.L_95:
        /*0028*/ 	.byte	0x04, 0x17
        /*002a*/ 	.short	(.L_97 - .L_96)
.L_96:
        /*002c*/ 	.word	0x00000000
        /*0030*/ 	.short	0x0002
        /*0032*/ 	.short	0x000c
        /*0034*/ 	.byte	0x00, 0xf0, 0x11, 0x00


	//----- nvinfo : EIATTR_KPARAM_INFO
	.align		4
.L_97:
        /*0038*/ 	.byte	0x04, 0x17
        /*003a*/ 	.short	(.L_99 - .L_98)
.L_98:
        /*003c*/ 	.word	0x00000000
        /*0040*/ 	.short	0x0001
        /*0042*/ 	.short	0x0008
        /*0044*/ 	.byte	0x00, 0xf0, 0x11, 0x00


	//----- nvinfo : EIATTR_KPARAM_INFO
	.align		4
.L_99:
        /*0048*/ 	.byte	0x04, 0x17
        /*004a*/ 	.short	(.L_101 - .L_100)
.L_100:
        /*004c*/ 	.word	0x00000000
        /*0050*/ 	.short	0x0000
        /*0052*/ 	.short	0x0000
        /*0054*/ 	.byte	0x00, 0xf5, 0x21, 0x00


	//----- nvinfo : EIATTR_SPARSE_MMA_MASK
	.align		4
.L_101:
        /*0058*/ 	.byte	0x03, 0x50
        /*005a*/ 	.short	0x0000


	//----- nvinfo : EIATTR_MAXREG_COUNT
	.align		4
        /*005c*/ 	.byte	0x03, 0x1b
        /*005e*/ 	.short	0x00ff


	//----- nvinfo : EIATTR_NUM_BARRIERS
	.align		4
        /*0060*/ 	.byte	0x02, 0x4c
        /*0062*/ 	.byte	0x01
	.zero		1


	//----- nvinfo : EIATTR_MERCURY_ISA_VERSION
	.align		4
        /*0064*/ 	.byte	0x03, 0x5f
        /*0066*/ 	.short	0x0101


	//----- nvinfo : EIATTR_VRC_CTA_INIT_COUNT
	.align		4
        /*0068*/ 	.byte	0x02, 0x4a
	.zero		1
	.zero		1


	//----- nvinfo : EIATTR_EXIT_INSTR_OFFSETS
	.align		4
        /*006c*/ 	.byte	0x04, 0x1c
        /*006e*/ 	.short	(.L_103 - .L_102)


	//   ....[0]....
.L_102:
        /*0070*/ 	.word	0x000001a0


	//----- nvinfo : EIATTR_CRS_STACK_SIZE
	.align		4
.L_103:
        /*0074*/ 	.byte	0x04, 0x1e
        /*0076*/ 	.short	(.L_105 - .L_104)
.L_104:
        /*0078*/ 	.word	0x00000000


	//----- nvinfo : EIATTR_CBANK_PARAM_SIZE
	.align		4
.L_105:
        /*007c*/ 	.byte	0x03, 0x19
        /*007e*/ 	.short	0x0020


	//----- nvinfo : EIATTR_PARAM_CBANK
	.align		4
        /*0080*/ 	.byte	0x04, 0x0a
        /*0082*/ 	.short	(.L_107 - .L_106)
	.align		4
.L_106:
        /*0084*/ 	.word	index@(.nv.constant0._Z9FillMasksPiiiS_S_)
        /*0088*/ 	.short	0x0380
        /*008a*/ 	.short	0x0020


	//----- nvinfo : EIATTR_SW_WAR
	.align		4
.L_107:
        /*008c*/ 	.byte	0x04, 0x36
        /*008e*/ 	.short	(.L_109 - .L_108)
.L_108:
        /*0090*/ 	.word	0x00000008
.L_109:


//--------------------- .nv.info._Z10FindBlocksPiS_S_ --------------------------
	.section	.nv.info._Z10FindBlocksPiS_S_,"",@"SHT_CUDA_INFO"
	.sectionflags	@""
	.align	4


	//----- nvinfo : EIATTR_CUDA_API_VERSION
	.align		4
        /*0000*/ 	.byte	0x04, 0x37
        /*0002*/ 	.short	(.L_111 - .L_110)
.L_110:
        /*0004*/ 	.word	0x00000082


	//----- nvinfo : EIATTR_KPARAM_INFO
	.align		4
.L_111:
        /*0008*/ 	.byte	0x04, 0x17
        /*000a*/ 	.short	(.L_113 - .L_112)
.L_112:
        /*000c*/ 	.word	0x00000000
        /*0010*/ 	.short	0x0002
        /*0012*/ 	.short	0x0010
        /*0014*/ 	.byte	0x00, 0xf5, 0x21, 0x00


	//----- nvinfo : EIATTR_KPARAM_INFO
	.align		4
.L_113:
        /*0018*/ 	.byte	0x04, 0x17
        /*001a*/ 	.short	(.L_115 - .L_114)
.L_114:
        /*001c*/ 	.word	0x00000000
        /*0020*/ 	.short	0x0001
        /*0022*/ 	.short	0x0008
        /*0024*/ 	.byte	0x00, 0xf5, 0x21, 0x00


	//----- nvinfo : EIATTR_KPARAM_INFO
	.align		4
.L_115:
        /*0028*/ 	.byte	0x04, 0x17
        /*002a*/ 	.short	(.L_117 - .L_116)
.L_116:
        /*002c*/ 	.word	0x00000000
        /*0030*/ 	.short	0x0000
        /*0032*/ 	.short	0x0000
        /*0034*/ 	.byte	0x00, 0xf5, 0x21, 0x00


	//----- nvinfo : EIATTR_SPARSE_MMA_MASK
	.align		4
.L_117:
        /*0038*/ 	.byte	0x03, 0x50
        /*003a*/ 	.short	0x0000


	//----- nvinfo : EIATTR_MAXREG_COUNT
	.align		4
        /*003c*/ 	.byte	0x03, 0x1b
        /*003e*/ 	.short	0x00ff


	//----- nvinfo : EIATTR_NUM_BARRIERS
	.align		4
        /*0040*/ 	.byte	0x02, 0x4c
        /*0042*/ 	.byte	0x01
	.zero		1


	//----- nvinfo : EIATTR_MERCURY_ISA_VERSION
	.align		4
        /*0044*/ 	.byte	0x03, 0x5f
        /*0046*/ 	.short	0x0101


	//----- nvinfo : EIATTR_VRC_CTA_INIT_COUNT
	.align		4
        /*0048*/ 	.byte	0x02, 0x4a
	.zero		1
	.zero		1


	//----- nvinfo : EIATTR_EXIT_INSTR_OFFSETS
	.align		4
        /*004c*/ 	.byte	0x04, 0x1c
        /*004e*/ 	.short	(.L_119 - .L_118)


	//   ....[0]....
.L_118:
        /*0050*/ 	.word	0x00000120


	//----- nvinfo : EIATTR_CBANK_PARAM_SIZE
	.align		4
.L_119:
        /*0054*/ 	.byte	0x03, 0x19
        /*0056*/ 	.short	0x0018


	//----- nvinfo : EIATTR_PARAM_CBANK
	.align		4
        /*0058*/ 	.byte	0x04, 0x0a
        /*005a*/ 	.short	(.L_121 - .L_120)
	.align		4
.L_120:
        /*005c*/ 	.word	index@(.nv.constant0._Z10FindBlocksPiS_S_)
        /*0060*/ 	.short	0x0380
        /*0062*/ 	.short	0x0018


	//----- nvinfo : EIATTR_SW_WAR
	.align		4
.L_121:
        /*0064*/ 	.byte	0x04, 0x36
        /*0066*/ 	.short	(.L_123 - .L_122)
.L_122:
        /*0068*/ 	.word	0x00000008
.L_123:


//--------------------- .nv.info._Z4ScanPiS_      --------------------------
	.section	.nv.info._Z4ScanPiS_,"",@"SHT_CUDA_INFO"
	.sectionflags	@""
	.align	4


	//----- nvinfo : EIATTR_CUDA_API_VERSION
	.align		4
        /*0000*/ 	.byte	0x04, 0x37
        /*0002*/ 	.short	(.L_125 - .L_124)
.L_124:
        /*0004*/ 	.word	0x00000082


	//----- nvinfo : EIATTR_KPARAM_INFO
	.align		4
.L_125:
        /*0008*/ 	.byte	0x04, 0x17
        /*000a*/ 	.short	(.L_127 - .L_126)
.L_126:
        /*000c*/ 	.word	0x00000000
        /*0010*/ 	.short	0x0001
        /*0012*/ 	.short	0x0008
        /*0014*/ 	.byte	0x00, 0xf5, 0x21, 0x00


	//----- nvinfo : EIATTR_KPARAM_INFO
	.align		4
.L_127:
        /*0018*/ 	.byte	0x04, 0x17
        /*001a*/ 	.short	(.L_129 - .L_128)
.L_128:
        /*001c*/ 	.word	0x00000000
        /*0020*/ 	.short	0x0000
        /*0022*/ 	.short	0x0000
        /*0024*/ 	.byte	0x00, 0xf5, 0x21, 0x00


	//----- nvinfo : EIATTR_SPARSE_MMA_MASK
	.align		4
.L_129:
        /*0028*/ 	.byte	0x03, 0x50
        /*002a*/ 	.short	0x0000


	//----- nvinfo : EIATTR_MAXREG_COUNT
	.align		4
        /*002c*/ 	.byte	0x03, 0x1b
        /*002e*/ 	.short	0x00ff


	//----- nvinfo : EIATTR_NUM_BARRIERS
	.align		4
        /*0030*/ 	.byte	0x02, 0x4c
        /*0032*/ 	.byte	0x01
	.zero		1


	//----- nvinfo : EIATTR_MERCURY_ISA_VERSION
	.align		4
        /*0034*/ 	.byte	0x03, 0x5f
        /*0036*/ 	.short	0x0101


	//----- nvinfo : EIATTR_VRC_CTA_INIT_COUNT
	.align		4
        /*0038*/ 	.byte	0x02, 0x4a
	.zero		1
	.zero		1


	//----- nvinfo : EIATTR_EXIT_INSTR_OFFSETS
	.align		4
        /*003c*/ 	.byte	0x04, 0x1c
        /*003e*/ 	.short	(.L_131 - .L_130)


	//   ....[0]....
.L_130:
        /*0040*/ 	.word	0x000004d0


	//----- nvinfo : EIATTR_CRS_STACK_SIZE
	.align		4
.L_131:
        /*0044*/ 	.byte	0x04, 0x1e
        /*0046*/ 	.short	(.L_133 - .L_132)
.L_132:
        /*0048*/ 	.word	0x00000000


	//----- nvinfo : EIATTR_CBANK_PARAM_SIZE
	.align		4
.L_133:
        /*004c*/ 	.byte	0x03, 0x19
        /*004e*/ 	.short	0x0010


	//----- nvinfo : EIATTR_PARAM_CBANK
	.align		4
        /*0050*/ 	.byte	0x04, 0x0a
        /*0052*/ 	.short	(.L_135 - .L_134)
	.align		4
.L_134:
        /*0054*/ 	.word	index@(.nv.constant0._Z4ScanPiS_)
        /*0058*/ 	.short	0x0380
        /*005a*/ 	.short	0x0010


	//----- nvinfo : EIATTR_SW_WAR
	.align		4
.L_135:
        /*005c*/ 	.byte	0x04, 0x36
        /*005e*/ 	.short	(.L_137 - .L_136)
.L_136:
        /*0060*/ 	.word	0x00000008
.L_137:


//--------------------- .nv.callgraph             --------------------------
	.section	.nv.callgraph,"",@"SHT_CUDA_CALLGRAPH"
	.align	4
	.sectionentsize	8
	.align		4
        /*0000*/ 	.word	0x00000000
	.align		4
        /*0004*/ 	.word	0xffffffff
	.align		4
        /*0008*/ 	.word	0x00000000
	.align		4
        /*000c*/ 	.word	0xfffffffe
	.align		4
        /*0010*/ 	.word	0x00000000
	.align		4
        /*0014*/ 	.word	0xfffffffd
	.align		4
        /*0018*/ 	.word	0x00000000
	.align		4
        /*001c*/ 	.word	0xfffffffc


//--------------------- .text._Z12ParallelCopyPiS_i --------------------------
	.section	.text._Z12ParallelCopyPiS_i,"ax",@progbits
	.align	128
        .global         _Z12ParallelCopyPiS_i
        .type           _Z12ParallelCopyPiS_i,@function
        .size           _Z12ParallelCopyPiS_i,(.L_x_20 - _Z12ParallelCopyPiS_i)
        .other          _Z12ParallelCopyPiS_i,@"STO_CUDA_ENTRY STV_DEFAULT"
_Z12ParallelCopyPiS_i:
.text._Z12ParallelCopyPiS_i:
[----:B------:R-:W-:Y:S01]  /*0000*/  LDC R1, c[0x0][0x37c] ;  /* 0x0000df00ff017b82 */ /* 0x000fe20000000800 */
[----:B------:R-:W0:Y:S07]  /*0010*/  S2R R7, SR_TID.X ;  /* 0x0000000000077919 */ /* 0x000e2e0000002100 */
[----:B------:R-:W0:Y:S01]  /*0020*/  S2UR UR4, SR_CTAID.X ;  /* 0x00000000000479c3 */ /* 0x000e220000002500 */
[----:B------:R-:W1:Y:S01]  /*0030*/  LDCU UR5, c[0x0][0x390] ;  /* 0x00007200ff0577ac */ /* 0x000e620008000800 */
[----:B------:R-:W-:Y:S06]  /*0040*/  BSSY.RECONVERGENT B0, `(.L_x_0) ;  /* 0x000000c000007945 */ /* 0x000fec0003800200 */
[----:B------:R-:W0:Y:S02]  /*0050*/  LDC R0, c[0x0][0x360] ;  /* 0x0000d800ff007b82 */ /* 0x000e240000000800 */
[----:B0-----:R-:W-:-:S05]  /*0060*/  IMAD R7, R0, UR4, R7 ;  /* 0x0000000400077c24 */ /* 0x001fca000f8e0207 */
[----:B-1----:R-:W-:-:S13]  /*0070*/  ISETP.GE.AND P0, PT, R7, UR5, PT ;  /* 0x0000000507007c0c */ /* 0x002fda000bf06270 */
[----:B------:R-:W-:Y:S05]  /*0080*/  @P0 BRA `(.L_x_1) ;  /* 0x00000000001c0947 */ /* 0x000fea0003800000 */
[----:B------:R-:W0:Y:S01]  /*0090*/  LDC.64 R2, c[0x0][0x388] ;  /* 0x0000e200ff027b82 */ /* 0x000e220000000a00 */
[----:B------:R-:W1:Y:S07]  /*00a0*/  LDCU.64 UR4, c[0x0][0x358] ;  /* 0x00006b00ff0477ac */ /* 0x000e6e0008000a00 */
[----:B------:R-:W2:Y:S01]  /*00b0*/  LDC.64 R4, c[0x0][0x380] ;  /* 0x0000e000ff047b82 */ /* 0x000ea20000000a00 */
[----:B0-----:R-:W-:-:S06]  /*00c0*/  IMAD.WIDE R2, R7, 0x4, R2 ;  /* 0x0000000407027825 */ /* 0x001fcc00078e0202 */
[----:B-1----:R-:W3:Y:S01]  /*00d0*/  LDG.E R3, desc[UR4][R2.64] ;  /* 0x0000000402037981 */ /* 0x002ee2000c1e1900 */
[----:B--2---:R-:W-:-:S05]  /*00e0*/  IMAD.WIDE R4, R7, 0x4, R4 ;  /* 0x0000000407047825 */ /* 0x004fca00078e0204 */
[----:B---3--:R0:W-:Y:S02]  /*00f0*/  STG.E desc[UR4][R4.64], R3 ;  /* 0x0000000304007986 */ /* 0x0081e4000c101904 */
.L_x_1:
[----:B------:R-:W-:Y:S05]  /*0100*/  BSYNC.RECONVERGENT B0 ;  /* 0x0000000000007941 */ /* 0x000fea0003800200 */
.L_x_0:
[----:B------:R-:W-:Y:S06]  /*0110*/  BAR.SYNC.DEFER_BLOCKING 0x0 ;  /* 0x0000000000007b1d */ /* 0x000fec0000010000 */
[----:B------:R-:W-:Y:S05]  /*0120*/  EXIT ;  /* 0x000000000000794d */ /* 0x000fea0003800000 */
.L_x_2:
[----:B------:R-:W-:-:S00]  /*0130*/  BRA `(.L_x_2) ;  /* 0xfffffffc00fc7947 */ /* 0x000fc0000383ffff */
[----:B------:R-:W-:-:S00]  /*0140*/  NOP ;  /* 0x0000000000007918 */ /* 0x000fc00000000000 */
        /* <DEDUP_REMOVED lines=11> */
.L_x_20:


//--------------------- .text._Z14ParallelDividePiS_S_S_S_S_S_i --------------------------
	.section	.text._Z14ParallelDividePiS_S_S_S_S_S_i,"ax",@progbits
	.align	128
        .global         _Z14ParallelDividePiS_S_S_S_S_S_i
        .type           _Z14ParallelDividePiS_S_S_S_S_S_i,@function
        .size           _Z14ParallelDividePiS_S_S_S_S_S_i,(.L_x_21 - _Z14ParallelDividePiS_S_S_S_S_S_i)
        .other          _Z14ParallelDividePiS_S_S_S_S_S_i,@"STO_CUDA_ENTRY STV_DEFAULT"
_Z14ParallelDividePiS_S_S_S_S_S_i:
.text._Z14ParallelDividePiS_S_S_S_S_S_i:
        /* <DEDUP_REMOVED lines=11> */
[----:B------:R-:W2:Y:S08]  /*00b0*/  LDC.64 R6, c[0x0][0x388] ;  /* 0x0000e200ff067b82 */ /* 0x000eb00000000a00 */
[----:B------:R-:W3:Y:S01]  /*00c0*/  LDC.64 R4, c[0x0][0x380] ;  /* 0x0000e000ff047b82 */ /* 0x000ee20000000a00 */
[----:B0-----:R-:W-:-:S06]  /*00d0*/  IMAD.WIDE R2, R15, 0x4, R2 ;  /* 0x000000040f027825 */ /* 0x001fcc00078e0202 */
[----:B-1----:R-:W4:Y:S02]  /*00e0*/  LDG.E R2, desc[UR4][R2.64] ;  /* 0x0000000402027981 */ /* 0x002f24000c1e1900 */
[----:B----4-:R-:W-:-:S13]  /*00f0*/  ISETP.NE.AND P0, PT, R2, RZ, PT ;  /* 0x000000ff0200720c */ /* 0x010fda0003f05270 */
[C---:B--2---:R-:W-:Y:S01]  /*0100*/  @P0 IMAD.WIDE R6, R15.reuse, 0x4, R6 ;  /* 0x000000040f060825 */ /* 0x044fe200078e0206 */
[----:B------:R-:W0:Y:S03]  /*0110*/  @P0 LDC.64 R8, c[0x0][0x3a8] ;  /* 0x0000ea00ff080b82 */ /* 0x000e260000000a00 */
[C---:B---3--:R-:W-:Y:S02]  /*0120*/  @P0 IMAD.WIDE R4, R15.reuse, 0x4, R4 ;  /* 0x000000040f040825 */ /* 0x048fe400078e0204 */
[----:B------:R-:W0:Y:S03]  /*0130*/  @P0 LDG.E R7, desc[UR4][R6.64] ;  /* 0x0000000406070981 */ /* 0x000e26000c1e1900 */
[----:B------:R-:W1:Y:S01]  /*0140*/  @!P0 LDC.64 R10, c[0x0][0x390] ;  /* 0x0000e400ff0a8b82 */ /* 0x000e620000000a00 */
[----:B------:R-:W2:Y:S07]  /*0150*/  @P0 LDG.E R17, desc[UR4][R4.64] ;  /* 0x0000000404110981 */ /* 0x000eae000c1e1900 */
[----:B------:R-:W3:Y:S02]  /*0160*/  @!P0 LDC.64 R12, c[0x0][0x380] ;  /* 0x0000e000ff0c8b82 */ /* 0x000ee40000000a00 */
[----:B---3--:R-:W-:-:S04]  /*0170*/  @!P0 IMAD.WIDE R12, R15, 0x4, R12 ;  /* 0x000000040f0c8825 */ /* 0x008fc800078e020c */
[----:B0-----:R-:W-:Y:S02]  /*0180*/  @P0 IMAD.WIDE R2, R7, 0x4, R8 ;  /* 0x0000000407020825 */ /* 0x001fe400078e0208 */
[----:B------:R-:W0:Y:S02]  /*0190*/  @!P0 LDC.64 R6, c[0x0][0x3b0] ;  /* 0x0000ec00ff068b82 */ /* 0x000e240000000a00 */
[----:B-1----:R-:W-:Y:S01]  /*01a0*/  @!P0 IMAD.WIDE R8, R15, 0x4, R10 ;  /* 0x000000040f088825 */ /* 0x002fe200078e020a */
[----:B--2---:R1:W-:Y:S04]  /*01b0*/  @P0 STG.E desc[UR4][R2.64], R17 ;  /* 0x0000001102000986 */ /* 0x0043e8000c101904 */
[----:B------:R-:W2:Y:S04]  /*01c0*/  @!P0 LDG.E R13, desc[UR4][R12.64] ;  /* 0x000000040c0d8981 */ /* 0x000ea8000c1e1900 */
[----:B------:R-:W0:Y:S02]  /*01d0*/  @!P0 LDG.E R9, desc[UR4][R8.64] ;  /* 0x0000000408098981 */ /* 0x000e24000c1e1900 */
[----:B0-----:R-:W-:-:S05]  /*01e0*/  @!P0 IMAD.WIDE R4, R9, 0x4, R6 ;  /* 0x0000000409048825 */ /* 0x001fca00078e0206 */
[----:B--2---:R1:W-:Y:S02]  /*01f0*/  @!P0 STG.E desc[UR4][R4.64], R13 ;  /* 0x0000000d04008986 */ /* 0x0043e4000c101904 */
.L_x_4:
[----:B------:R-:W-:Y:S05]  /*0200*/  BSYNC.RECONVERGENT B0 ;  /* 0x0000000000007941 */ /* 0x000fea0003800200 */
.L_x_3:
[----:B------:R-:W-:Y:S06]  /*0210*/  BAR.SYNC.DEFER_BLOCKING 0x0 ;  /* 0x0000000000007b1d */ /* 0x000fec0000010000 */
[----:B------:R-:W-:Y:S05]  /*0220*/  EXIT ;  /* 0x000000000000794d */ /* 0x000fea0003800000 */
.L_x_5:
        /* <DEDUP_REMOVED lines=13> */
.L_x_21:


//--------------------- .text._Z18AddBlocksPrefixSumPiS_ --------------------------
	.section	.text._Z18AddBlocksPrefixSumPiS_,"ax",@progbits
	.align	128
        .global         _Z18AddBlocksPrefixSumPiS_
        .type           _Z18AddBlocksPrefixSumPiS_,@function
        .size           _Z18AddBlocksPrefixSumPiS_,(.L_x_22 - _Z18AddBlocksPrefixSumPiS_)
        .other          _Z18AddBlocksPrefixSumPiS_,@"STO_CUDA_ENTRY STV_DEFAULT"
_Z18AddBlocksPrefixSumPiS_:
.text._Z18AddBlocksPrefixSumPiS_:
[----:B------:R-:W-:Y:S01]  /*0000*/  LDC R1, c[0x0][0x37c] ;  /* 0x0000df00ff017b82 */ /* 0x000fe20000000800 */
[----:B------:R-:W0:Y:S07]  /*0010*/  S2R R7, SR_TID.X ;  /* 0x0000000000077919 */ /* 0x000e2e0000002100 */
[----:B------:R-:W1:Y:S01]  /*0020*/  LDC.64 R2, c[0x0][0x388] ;  /* 0x0000e200ff027b82 */ /* 0x000e620000000a00 */
[----:B------:R-:W0:Y:S01]  /*0030*/  LDCU UR6, c[0x0][0x360] ;  /* 0x00006c00ff0677ac */ /* 0x000e220008000800 */
[----:B------:R-:W0:Y:S01]  /*0040*/  S2R R0, SR_CTAID.X ;  /* 0x0000000000007919 */ /* 0x000e220000002500 */
[----:B------:R-:W2:Y:S05]  /*0050*/  LDCU.64 UR4, c[0x0][0x358] ;  /* 0x00006b00ff0477ac */ /* 0x000eaa0008000a00 */
[----:B------:R-:W3:Y:S01]  /*0060*/  LDC.64 R4, c[0x0][0x380] ;  /* 0x0000e000ff047b82 */ /* 0x000ee20000000a00 */
[----:B0-----:R-:W-:-:S02]  /*0070*/  IMAD R7, R0, UR6, R7 ;  /* 0x0000000600077c24 */ /* 0x001fc4000f8e0207 */
[----:B-1----:R-:W-:-:S04]  /*0080*/  IMAD.WIDE.U32 R2, R0, 0x4, R2 ;  /* 0x0000000400027825 */ /* 0x002fc800078e0002 */
[----:B---3--:R-:W-:Y:S02]  /*0090*/  IMAD.WIDE R4, R7, 0x4, R4 ;  /* 0x0000000407047825 */ /* 0x008fe400078e0204 */
[----:B--2---:R-:W2:Y:S04]  /*00a0*/  LDG.E R2, desc[UR4][R2.64] ;  /* 0x0000000402027981 */ /* 0x004ea8000c1e1900 */
[----:B------:R-:W2:Y:S02]  /*00b0*/  LDG.E R7, desc[UR4][R4.64] ;  /* 0x0000000404077981 */ /* 0x000ea4000c1e1900 */
[----:B--2---:R-:W-:-:S05]  /*00c0*/  IADD3 R7, PT, PT, R2, R7, RZ ;  /* 0x0000000702077210 */ /* 0x004fca0007ffe0ff */
[----:B------:R-:W-:Y:S01]  /*00d0*/  STG.E desc[UR4][R4.64], R7 ;  /* 0x0000000704007986 */ /* 0x000fe2000c101904 */
[----:B------:R-:W-:Y:S06]  /*00e0*/  BAR.SYNC.DEFER_BLOCKING 0x0 ;  /* 0x0000000000007b1d */ /* 0x000fec0000010000 */
[----:B------:R-:W-:Y:S05]  /*00f0*/  EXIT ;  /* 0x000000000000794d */ /* 0x000fea0003800000 */
.L_x_6:
        /* <DEDUP_REMOVED lines=16> */
.L_x_22:


//--------------------- .text._Z9FillMasksPiiiS_S_ --------------------------
	.section	.text._Z9FillMasksPiiiS_S_,"ax",@progbits
	.align	128
        .global         _Z9FillMasksPiiiS_S_
        .type           _Z9FillMasksPiiiS_S_,@function
        .size           _Z9FillMasksPiiiS_S_,(.L_x_23 - _Z9FillMasksPiiiS_S_)
        .other          _Z9FillMasksPiiiS_S_,@"STO_CUDA_ENTRY STV_DEFAULT"
_Z9FillMasksPiiiS_S_:
.text._Z9FillMasksPiiiS_S_:
        /* <DEDUP_REMOVED lines=10> */
[----:B------:R-:W1:Y:S01]  /*00a0*/  LDCU.64 UR4, c[0x0][0x358] ;  /* 0x00006b00ff0477ac */ /* 0x000e620008000a00 */
[----:B------:R-:W2:Y:S06]  /*00b0*/  LDCU UR6, c[0x0][0x38c] ;  /* 0x00007180ff0677ac */ /* 0x000eac0008000800 */
[----:B------:R-:W3:Y:S08]  /*00c0*/  LDC.64 R4, c[0x0][0x390] ;  /* 0x0000e400ff047b82 */ /* 0x000ef00000000a00 */
[----:B------:R-:W4:Y:S01]  /*00d0*/  LDC.64 R6, c[0x0][0x398] ;  /* 0x0000e600ff067b82 */ /* 0x000f220000000a00 */
[----:B0-----:R-:W-:-:S06]  /*00e0*/  IMAD.WIDE R2, R9, 0x4, R2 ;  /* 0x0000000409027825 */ /* 0x001fcc00078e0202 */
[----:B-1----:R-:W2:Y:S01]  /*00f0*/  LDG.E R2, desc[UR4][R2.64] ;  /* 0x0000000402027981 */ /* 0x002ea2000c1e1900 */
[----:B------:R-:W-:Y:S02]  /*0100*/  HFMA2 R11, -RZ, RZ, 0, 5.9604644775390625e-08 ;  /* 0x00000001ff0b7431 */ /* 0x000fe400000001ff */
[----:B---3--:R-:W-:-:S04]  /*0110*/  IMAD.WIDE R4, R9, 0x4, R4 ;  /* 0x0000000409047825 */ /* 0x008fc800078e0204 */
[----:B----4-:R-:W-:Y:S01]  /*0120*/  IMAD.WIDE R6, R9, 0x4, R6 ;  /* 0x0000000409067825 */ /* 0x010fe200078e0206 */
[----:B--2---:R-:W-:-:S13]  /*0130*/  ISETP.GT.AND P0, PT, R2, UR6, PT ;  /* 0x0000000602007c0c */ /* 0x004fda000bf04270 */
[----:B------:R0:W-:Y:S04]  /*0140*/  @P0 STG.E desc[UR4][R4.64], R11 ;  /* 0x0000000b04000986 */ /* 0x0001e8000c101904 */
[----:B------:R0:W-:Y:S04]  /*0150*/  @P0 STG.E desc[UR4][R6.64], RZ ;  /* 0x000000ff06000986 */ /* 0x0001e8000c101904 */
[----:B------:R0:W-:Y:S04]  /*0160*/  @!P0 STG.E desc[UR4][R4.64], RZ ;  /* 0x000000ff04008986 */ /* 0x0001e8000c101904 */
[----:B------:R0:W-:Y:S02]  /*0170*/  @!P0 STG.E desc[UR4][R6.64], R11 ;  /* 0x0000000b06008986 */ /* 0x0001e4000c101904 */
.L_x_8:
[----:B------:R-:W-:Y:S05]  /*0180*/  BSYNC.RECONVERGENT B0 ;  /* 0x0000000000007941 */ /* 0x000fea0003800200 */
.L_x_7:
[----:B------:R-:W-:Y:S06]  /*0190*/  BAR.SYNC.DEFER_BLOCKING 0x0 ;  /* 0x0000000000007b1d */ /* 0x000fec0000010000 */
[----:B------:R-:W-:Y:S05]  /*01a0*/  EXIT ;  /* 0x000000000000794d */ /* 0x000fea0003800000 */
.L_x_9:
        /* <DEDUP_REMOVED lines=13> */
.L_x_23:


//--------------------- .text._Z10FindBlocksPiS_S_ --------------------------
	.section	.text._Z10FindBlocksPiS_S_,"ax",@progbits
	.align	128
        .global         _Z10FindBlocksPiS_S_
        .type           _Z10FindBlocksPiS_S_,@function
        .size           _Z10FindBlocksPiS_S_,(.L_x_24 - _Z10FindBlocksPiS_S_)
        .other          _Z10FindBlocksPiS_S_,@"STO_CUDA_ENTRY STV_DEFAULT"
_Z10FindBlocksPiS_S_:
.text._Z10FindBlocksPiS_S_:
[----:B------:R-:W-:Y:S01]  /*0000*/  LDC R1, c[0x0][0x37c] ;  /* 0x0000df00ff017b82 */ /* 0x000fe20000000800 */
[----:B------:R-:W0:Y:S07]  /*0010*/  S2R R9, SR_TID.X ;  /* 0x0000000000097919 */ /* 0x000e2e0000002100 */
[----:B------:R-:W0:Y:S01]  /*0020*/  S2UR UR6, SR_CTAID.X ;  /* 0x00000000000679c3 */ /* 0x000e220000002500 */
[----:B------:R-:W1:Y:S07]  /*0030*/  LDCU.64 UR4, c[0x0][0x358] ;  /* 0x00006b00ff0477ac */ /* 0x000e6e0008000a00 */
[----:B------:R-:W0:Y:S08]  /*0040*/  LDC R0, c[0x0][0x360] ;  /* 0x0000d800ff007b82 */ /* 0x000e300000000800 */
[----:B------:R-:W2:Y:S08]  /*0050*/  LDC.64 R2, c[0x0][0x380] ;  /* 0x0000e000ff027b82 */ /* 0x000eb00000000a00 */
[----:B------:R-:W3:Y:S01]  /*0060*/  LDC.64 R4, c[0x0][0x388] ;  /* 0x0000e200ff047b82 */ /* 0x000ee20000000a00 */
[----:B0-----:R-:W-:-:S05]  /*0070*/  IMAD R9, R0, UR6, R9 ;  /* 0x0000000600097c24 */ /* 0x001fca000f8e0209 */
[----:B------:R-:W-:-:S05]  /*0080*/  SHF.L.U32 R7, R9, 0x8, RZ ;  /* 0x0000000809077819 */ /* 0x000fca00000006ff */
[----:B--2---:R-:W-:-:S04]  /*0090*/  IMAD.WIDE R2, R7, 0x4, R2 ;  /* 0x0000000407027825 */ /* 0x004fc800078e0202 */
[----:B---3--:R-:W-:Y:S02]  /*00a0*/  IMAD.WIDE R4, R7, 0x4, R4 ;  /* 0x0000000407047825 */ /* 0x008fe400078e0204 */
[----:B-1----:R-:W2:Y:S01]  /*00b0*/  LDG.E R2, desc[UR4][R2.64+0x3fc] ;  /* 0x0003fc0402027981 */ /* 0x002ea2000c1e1900 */
[----:B------:R-:W0:Y:S03]  /*00c0*/  LDC.64 R6, c[0x0][0x390] ;  /* 0x0000e400ff067b82 */ /* 0x000e260000000a00 */
[----:B------:R-:W2:Y:S01]  /*00d0*/  LDG.E R5, desc[UR4][R4.64+0x3fc] ;  /* 0x0003fc0404057981 */ /* 0x000ea2000c1e1900 */
[----:B0-----:R-:W-:Y:S01]  /*00e0*/  IMAD.WIDE R6, R9, 0x4, R6 ;  /* 0x0000000409067825 */ /* 0x001fe200078e0206 */
[----:B--2---:R-:W-:-:S05]  /*00f0*/  IADD3 R9, PT, PT, R2, R5, RZ ;  /* 0x0000000502097210 */ /* 0x004fca0007ffe0ff */
[----:B------:R-:W-:Y:S01]  /*0100*/  STG.E desc[UR4][R6.64], R9 ;  /* 0x0000000906007986 */ /* 0x000fe2000c101904 */
[----:B------:R-:W-:Y:S06]  /*0110*/  BAR.SYNC.DEFER_BLOCKING 0x0 ;  /* 0x0000000000007b1d */ /* 0x000fec0000010000 */
[----:B------:R-:W-:Y:S05]  /*0120*/  EXIT ;  /* 0x000000000000794d */ /* 0x000fea0003800000 */
.L_x_10:
        /* <DEDUP_REMOVED lines=13> */
.L_x_24:


//--------------------- .text._Z4ScanPiS_         --------------------------
	.section	.text._Z4ScanPiS_,"ax",@progbits
	.align	128
        .global         _Z4ScanPiS_
        .type           _Z4ScanPiS_,@function
        .size           _Z4ScanPiS_,(.L_x_25 - _Z4ScanPiS_)
        .other          _Z4ScanPiS_,@"STO_CUDA_ENTRY STV_DEFAULT"
_Z4ScanPiS_:
.text._Z4ScanPiS_:
[----:B------:R-:W-:Y:S01]  /*0000*/  LDC R1, c[0x0][0x37c] ;  /* 0x0000df00ff017b82 */ /* 0x000fe20000000800 */
[----:B------:R-:W0:Y:S07]  /*0010*/  S2R R9, SR_TID.X ;  /* 0x0000000000097919 */ /* 0x000e2e0000002100 */
[----:B------:R-:W0:Y:S01]  /*0020*/  S2UR UR4, SR_CTAID.X ;  /* 0x00000000000479c3 */ /* 0x000e220000002500 */
[----:B------:R-:W1:Y:S07]  /*0030*/  LDCU.64 UR6, c[0x0][0x358] ;  /* 0x00006b00ff0677ac */ /* 0x000e6e0008000a00 */
[----:B------:R-:W0:Y:S08]  /*0040*/  LDC R2, c[0x0][0x360] ;  /* 0x0000d800ff027b82 */ /* 0x000e300000000800 */
[----:B------:R-:W2:Y:S01]  /*0050*/  LDC.64 R4, c[0x0][0x380] ;  /* 0x0000e000ff047b82 */ /* 0x000ea20000000a00 */
[----:B0-----:R-:W-:-:S04]  /*0060*/  IMAD R0, R2, UR4, R9 ;  /* 0x0000000402007c24 */ /* 0x001fc8000f8e0209 */
[----:B--2---:R-:W-:-:S06]  /*0070*/  IMAD.WIDE.U32 R4, R0, 0x4, R4 ;  /* 0x0000000400047825 */ /* 0x004fcc00078e0004 */
[----:B-1----:R-:W2:Y:S01]  /*0080*/  LDG.E R4, desc[UR6][R4.64] ;  /* 0x0000000604047981 */ /* 0x002ea2000c1e1900 */
[----:B------:R-:W0:Y:S01]  /*0090*/  S2UR UR5, SR_CgaCtaId ;  /* 0x00000000000579c3 */ /* 0x000e220000008800 */
[----:B------:R-:W-:Y:S01]  /*00a0*/  UMOV UR4, 0x400 ;  /* 0x0000040000047882 */ /* 0x000fe20000000000 */
[----:B------:R-:W-:Y:S02]  /*00b0*/  ISETP.GE.U32.AND P0, PT, R2, 0x2, PT ;  /* 0x000000020200780c */ /* 0x000fe40003f06070 */
[----:B------:R-:W-:Y:S01]  /*00c0*/  LEA.HI R3, R9, R9, RZ, 0x1b ;  /* 0x0000000909037211 */ /* 0x000fe200078fd8ff */
[----:B0-----:R-:W-:-:S06]  /*00d0*/  ULEA UR4, UR5, UR4, 0x18 ;  /* 0x0000000405047291 */ /* 0x001fcc000f8ec0ff */
[----:B------:R-:W-:-:S05]  /*00e0*/  LEA R3, R3, UR4, 0x2 ;  /* 0x0000000403037c11 */ /* 0x000fca000f8e10ff */
[----:B--2---:R0:W-:Y:S01]  /*00f0*/  STS [R3], R4 ;  /* 0x0000000403007388 */ /* 0x0041e20000000800 */
[----:B------:R-:W-:Y:S06]  /*0100*/  BAR.SYNC.DEFER_BLOCKING 0x0 ;  /* 0x0000000000007b1d */ /* 0x000fec0000010000 */
[----:B------:R-:W-:Y:S05]  /*0110*/  @!P0 BRA `(.L_x_11) ;  /* 0x0000000000588947 */ /* 0x000fea0003800000 */
[----:B------:R-:W-:Y:S01]  /*0120*/  LEA R8, R9, 0x1, 0x1 ;  /* 0x0000000109087811 */ /* 0x000fe200078e08ff */
[----:B------:R-:W-:-:S06]  /*0130*/  UMOV UR5, 0x1 ;  /* 0x0000000100057882 */ /* 0x000fcc0000000000 */
.L_x_14:
[----:B------:R-:W-:Y:S01]  /*0140*/  IMAD R7, R8, UR5, RZ ;  /* 0x0000000508077c24 */ /* 0x000fe2000f8e02ff */
[----:B------:R-:W-:Y:S03]  /*0150*/  BSSY.RECONVERGENT B0, `(.L_x_12) ;  /* 0x000000e000007945 */ /* 0x000fe60003800200 */
[----:B-1----:R-:W-:-:S04]  /*0160*/  VIADD R5, R7, UR5 ;  /* 0x0000000507057c36 */ /* 0x002fc80008000000 */
[----:B------:R-:W-:-:S05]  /*0170*/  VIADD R6, R5, 0xffffffff ;  /* 0xffffffff05067836 */ /* 0x000fca0000000000 */
[----:B------:R-:W-:-:S13]  /*0180*/  ISETP.GE.U32.AND P0, PT, R6, R2, PT ;  /* 0x000000020600720c */ /* 0x000fda0003f06070 */
[----:B------:R-:W-:Y:S05]  /*0190*/  @P0 BRA `(.L_x_13) ;  /* 0x0000000000240947 */ /* 0x000fea0003800000 */
[----:B0-----:R-:W-:Y:S01]  /*01a0*/  VIADD R4, R7, 0xffffffff ;  /* 0xffffffff07047836 */ /* 0x001fe20000000000 */
[----:B------:R-:W-:-:S04]  /*01b0*/  LEA.HI R5, R6, R5, RZ, 0x1b ;  /* 0x0000000506057211 */ /* 0x000fc800078fd8ff */
[----:B------:R-:W-:Y:S02]  /*01c0*/  LEA.HI.SX32 R4, R4, R7, 0x1b ;  /* 0x0000000704047211 */ /* 0x000fe400078fdaff */
[----:B------:R-:W-:Y:S02]  /*01d0*/  LEA R5, R5, UR4, 0x2 ;  /* 0x0000000405057c11 */ /* 0x000fe4000f8e10ff */
[----:B------:R-:W-:-:S03]  /*01e0*/  LEA R4, R4, UR4, 0x2 ;  /* 0x0000000404047c11 */ /* 0x000fc6000f8e10ff */
[----:B------:R-:W-:Y:S04]  /*01f0*/  LDS R7, [R5+-0x4] ;  /* 0xfffffc0005077984 */ /* 0x000fe80000000800 */
[----:B------:R-:W0:Y:S02]  /*0200*/  LDS R4, [R4+-0x4] ;  /* 0xfffffc0004047984 */ /* 0x000e240000000800 */
[----:B0-----:R-:W-:-:S05]  /*0210*/  IMAD.IADD R6, R4, 0x1, R7 ;  /* 0x0000000104067824 */ /* 0x001fca00078e0207 */
[----:B------:R1:W-:Y:S02]  /*0220*/  STS [R5+-0x4], R6 ;  /* 0xfffffc0605007388 */ /* 0x0003e40000000800 */
.L_x_13:
[----:B------:R-:W-:Y:S05]  /*0230*/  BSYNC.RECONVERGENT B0 ;  /* 0x0000000000007941 */ /* 0x000fea0003800200 */
.L_x_12:
[----:B------:R-:W-:Y:S01]  /*0240*/  USHF.L.U32 UR5, UR5, 0x1, URZ ;  /* 0x0000000105057899 */ /* 0x000fe200080006ff */
[----:B------:R-:W-:Y:S05]  /*0250*/  BAR.SYNC.DEFER_BLOCKING 0x0 ;  /* 0x0000000000007b1d */ /* 0x000fea0000010000 */
[----:B------:R-:W-:-:S13]  /*0260*/  ISETP.LE.U32.AND P0, PT, R2, UR5, PT ;  /* 0x0000000502007c0c */ /* 0x000fda000bf03070 */
[----:B------:R-:W-:Y:S05]  /*0270*/  @!P0 BRA `(.L_x_14) ;  /* 0xfffffffc00b08947 */ /* 0x000fea000383ffff */
.L_x_11:
[----:B------:R-:W-:-:S13]  /*0280*/  ISETP.NE.AND P0, PT, R9, RZ, PT ;  /* 0x000000ff0900720c */ /* 0x000fda0003f05270 */
[----:B-1----:R-:W-:-:S05]  /*0290*/  @!P0 VIADD R5, R2, 0xffffffff ;  /* 0xffffffff02058836 */ /* 0x002fca0000000000 */
[----:B------:R-:W-:-:S04]  /*02a0*/  @!P0 LEA.HI R5, R5, R2, RZ, 0x1b ;  /* 0x0000000205058211 */ /* 0x000fc800078fd8ff */
[----:B------:R-:W-:-:S05]  /*02b0*/  @!P0 LEA R5, R5, UR4, 0x2 ;  /* 0x0000000405058c11 */ /* 0x000fca000f8e10ff */
[----:B------:R1:W-:Y:S01]  /*02c0*/  @!P0 STS [R5+-0x4], RZ ;  /* 0xfffffcff05008388 */ /* 0x0003e20000000800 */
[----:B------:R-:W-:Y:S01]  /*02d0*/  BAR.SYNC.DEFER_BLOCKING 0x0 ;  /* 0x0000000000007b1d */ /* 0x000fe20000010000 */
[----:B------:R-:W-:-:S13]  /*02e0*/  ISETP.GE.U32.AND P0, PT, R2, 0x2, PT ;  /* 0x000000020200780c */ /* 0x000fda0003f06070 */
[----:B-1----:R-:W-:Y:S05]  /*02f0*/  @!P0 BRA `(.L_x_15) ;  /* 0x0000000000608947 */ /* 0x002fea0003800000 */
[----:B0-----:R-:W-:Y:S01]  /*0300*/  LEA R4, R9, 0x2, 0x1 ;  /* 0x0000000209047811 */ /* 0x001fe200078e08ff */
[----:B------:R-:W-:-:S07]  /*0310*/  IMAD.MOV.U32 R5, RZ, RZ, R2 ;  /* 0x000000ffff057224 */ /* 0x000fce00078e0002 */
.L_x_18:
[----:B------:R-:W-:Y:S01]  /*0320*/  SHF.R.U32.HI R13, RZ, 0x1, R5 ;  /* 0x00000001ff0d7819 */ /* 0x000fe20000011605 */
[----:B------:R-:W-:Y:S04]  /*0330*/  BSSY.RECONVERGENT B0, `(.L_x_16) ;  /* 0x0000010000007945 */ /* 0x000fe80003800200 */
[----:B0-----:R-:W-:-:S04]  /*0340*/  IMAD R8, R4, R13, RZ ;  /* 0x0000000d04087224 */ /* 0x001fc800078e02ff */
[----:B------:R-:W-:-:S05]  /*0350*/  VIADD R9, R8, 0xffffffff ;  /* 0xffffffff08097836 */ /* 0x000fca0000000000 */
[----:B------:R-:W-:-:S13]  /*0360*/  ISETP.GE.U32.AND P0, PT, R9, R2, PT ;  /* 0x000000020900720c */ /* 0x000fda0003f06070 */
[----:B------:R-:W-:Y:S05]  /*0370*/  @P0 BRA `(.L_x_17) ;  /* 0x00000000002c0947 */ /* 0x000fea0003800000 */
[----:B------:R-:W-:Y:S01]  /*0380*/  IMAD.IADD R6, R8, 0x1, -R13 ;  /* 0x0000000108067824 */ /* 0x000fe200078e0a0d */
[----:B------:R-:W-:-:S03]  /*0390*/  LEA.HI.SX32 R8, R9, R8, 0x1b ;  /* 0x0000000809087211 */ /* 0x000fc600078fdaff */
[----:B------:R-:W-:Y:S01]  /*03a0*/  VIADD R7, R6, 0xffffffff ;  /* 0xffffffff06077836 */ /* 0x000fe20000000000 */
[----:B------:R-:W-:-:S04]  /*03b0*/  LEA R8, R8, UR4, 0x2 ;  /* 0x0000000408087c11 */ /* 0x000fc8000f8e10ff */
[----:B------:R-:W-:Y:S01]  /*03c0*/  LEA.HI.SX32 R7, R7, R6, 0x1b ;  /* 0x0000000607077211 */ /* 0x000fe200078fdaff */
[----:B------:R-:W0:Y:S03]  /*03d0*/  LDS R9, [R8+-0x4] ;  /* 0xfffffc0008097984 */ /* 0x000e260000000800 */
[----:B------:R-:W-:-:S05]  /*03e0*/  LEA R7, R7, UR4, 0x2 ;  /* 0x0000000407077c11 */ /* 0x000fca000f8e10ff */
[----:B------:R-:W1:Y:S04]  /*03f0*/  LDS R6, [R7+-0x4] ;  /* 0xfffffc0007067984 */ /* 0x000e680000000800 */
[----:B0-----:R0:W-:Y:S01]  /*0400*/  STS [R7+-0x4], R9 ;  /* 0xfffffc0907007388 */ /* 0x0011e20000000800 */
[----:B-1----:R-:W-:-:S05]  /*0410*/  IMAD.IADD R11, R6, 0x1, R9 ;  /* 0x00000001060b7824 */ /* 0x002fca00078e0209 */
[----:B------:R0:W-:Y:S02]  /*0420*/  STS [R8+-0x4], R11 ;  /* 0xfffffc0b08007388 */ /* 0x0001e40000000800 */
.L_x_17:
[----:B------:R-:W-:Y:S05]  /*0430*/  BSYNC.RECONVERGENT B0 ;  /* 0x0000000000007941 */ /* 0x000fea0003800200 */
.L_x_16:
[----:B------:R-:W-:Y:S01]  /*0440*/  BAR.SYNC.DEFER_BLOCKING 0x0 ;  /* 0x0000000000007b1d */ /* 0x000fe20000010000 */
[----:B------:R-:W-:Y:S01]  /*0450*/  ISETP.GT.U32.AND P0, PT, R5, 0x3, PT ;  /* 0x000000030500780c */ /* 0x000fe20003f04070 */
[----:B------:R-:W-:-:S12]  /*0460*/  IMAD.MOV.U32 R5, RZ, RZ, R13 ;  /* 0x000000ffff057224 */ /* 0x000fd800078e000d */
[----:B------:R-:W-:Y:S05]  /*0470*/  @P0 BRA `(.L_x_18) ;  /* 0xfffffffc00a80947 */ /* 0x000fea000383ffff */
.L_x_15:
[----:B0-----:R-:W0:Y:S01]  /*0480*/  LDS R3, [R3] ;  /* 0x0000000003037984 */ /* 0x001e220000000800 */
[----:B------:R-:W1:Y:S02]  /*0490*/  LDC.64 R4, c[0x0][0x388] ;  /* 0x0000e200ff047b82 */ /* 0x000e640000000a00 */
[----:B-1----:R-:W-:-:S05]  /*04a0*/  IMAD.WIDE.U32 R4, R0, 0x4, R4 ;  /* 0x0000000400047825 */ /* 0x002fca00078e0004 */
[----:B0-----:R-:W-:Y:S01]  /*04b0*/  STG.E desc[UR6][R4.64], R3 ;  /* 0x0000000304007986 */ /* 0x001fe2000c101906 */
[----:B------:R-:W-:Y:S06]  /*04c0*/  BAR.SYNC.DEFER_BLOCKING 0x0 ;  /* 0x0000000000007b1d */ /* 0x000fec0000010000 */
[----:B------:R-:W-:Y:S05]  /*04d0*/  EXIT ;  /* 0x000000000000794d */ /* 0x000fea0003800000 */
.L_x_19:
        /* <DEDUP_REMOVED lines=10> */
.L_x_25:


//--------------------- .nv.shared._Z12ParallelCopyPiS_i --------------------------
	.section	.nv.shared._Z12ParallelCopyPiS_i,"aw",@nobits
	.sectionflags	@""
	.align	16
	.zero		1024


//--------------------- .nv.shared.reserved.0     --------------------------
	.section	.nv.shared.reserved.0,"aw",@nobits
	.weak		__nv_reservedSMEM_offset_0_alias
	.size		__nv_reservedSMEM_offset_0_alias, 0, 64
	.other		__nv_reservedSMEM_offset_0_alias,@"STO_CUDA_RESERVED_SHARED STV_DEFAULT"
__nv_reservedSMEM_offset_0_alias:
	.zero		0
	.zero		64


//--------------------- .nv.shared._Z14ParallelDividePiS_S_S_S_S_S_i --------------------------
	.section	.nv.shared._Z14ParallelDividePiS_S_S_S_S_S_i,"aw",@nobits
	.sectionflags	@""
	.align	16
	.zero		1024


//--------------------- .nv.shared._Z18AddBlocksPrefixSumPiS_ --------------------------
	.section	.nv.shared._Z18AddBlocksPrefixSumPiS_,"aw",@nobits
	.sectionflags	@""
	.align	16
	.zero		1024


//--------------------- .nv.shared._Z9FillMasksPiiiS_S_ --------------------------
	.section	.nv.shared._Z9FillMasksPiiiS_S_,"aw",@nobits
	.sectionflags	@""
	.align	16
	.zero		1024


//--------------------- .nv.shared._Z10FindBlocksPiS_S_ --------------------------
	.section	.nv.shared._Z10FindBlocksPiS_S_,"aw",@nobits
	.sectionflags	@""
	.align	16
	.zero		1024


//--------------------- .nv.shared._Z4ScanPiS_    --------------------------
	.section	.nv.shared._Z4ScanPiS_,"aw",@nobits
	.sectionflags	@""
	.align	16
	.zero		1024


//--------------------- .nv.constant0._Z12ParallelCopyPiS_i --------------------------
	.section	.nv.constant0._Z12ParallelCopyPiS_i,"a",@progbits
	.sectionflags	@""
	.align	4
.nv.constant0._Z12ParallelCopyPiS_i:
	.zero		916


//--------------------- .nv.constant0._Z14ParallelDividePiS_S_S_S_S_S_i --------------------------
	.section	.nv.constant0._Z14ParallelDividePiS_S_S_S_S_S_i,"a",@progbits
	.sectionflags	@""
	.align	4
.nv.constant0._Z14ParallelDividePiS_S_S_S_S_S_i:
	.zero		956


//--------------------- .nv.constant0._Z18AddBlocksPrefixSumPiS_ --------------------------
	.section	.nv.constant0._Z18AddBlocksPrefixSumPiS_,"a",@progbits
	.sectionflags	@""
	.align	4
.nv.constant0._Z18AddBlocksPrefixSumPiS_:
	.zero		912


//--------------------- .nv.constant0._Z9FillMasksPiiiS_S_ --------------------------
	.section	.nv.constant0._Z9FillMasksPiiiS_S_,"a",@progbits
	.sectionflags	@""
	.align	4
.nv.constant0._Z9FillMasksPiiiS_S_:
	.zero		928


//--------------------- .nv.constant0._Z10FindBlocksPiS_S_ --------------------------
	.section	.nv.constant0._Z10FindBlocksPiS_S_,"a",@progbits
	.sectionflags	@""
	.align	4
.nv.constant0._Z10FindBlocksPiS_S_:
	.zero		920


//--------------------- .nv.constant0._Z4ScanPiS_ --------------------------
	.section	.nv.constant0._Z4ScanPiS_,"a",@progbits
	.sectionflags	@""
	.align	4
.nv.constant0._Z4ScanPiS_:
	.zero		912


//--------------------- SYMBOLS --------------------------

	.type		.nv.reservedSmem.offset0,@object
	.size		.nv.reservedSmem.offset0,0x4
	.type		.nv.reservedSmem.cap,@object
	.size		.nv.reservedSmem.cap,0x4
